//
// Generated by NVIDIA NVVM Compiler
//
// Compiler Build ID: CL-36424714
// Cuda compilation tools, release 13.0, V13.0.88
// Based on NVVM 20.0.0
//

.version 9.0
.target sm_100
.address_size 64

	// .globl	_Z15wmmaNaiveKernelPK6__halfS1_PS_mmm

.visible .entry _Z15wmmaNaiveKernelPK6__halfS1_PS_mmm(
	.param .u64 .ptr .align 1 _Z15wmmaNaiveKernelPK6__halfS1_PS_mmm_param_0,
	.param .u64 .ptr .align 1 _Z15wmmaNaiveKernelPK6__halfS1_PS_mmm_param_1,
	.param .u64 .ptr .align 1 _Z15wmmaNaiveKernelPK6__halfS1_PS_mmm_param_2,
	.param .u64 _Z15wmmaNaiveKernelPK6__halfS1_PS_mmm_param_3,
	.param .u64 _Z15wmmaNaiveKernelPK6__halfS1_PS_mmm_param_4,
	.param .u64 _Z15wmmaNaiveKernelPK6__halfS1_PS_mmm_param_5
)
{
	.reg .pred 	%p<9>;
	.reg .b16 	%rs<2>;
	.reg .b32 	%r<149>;
	.reg .b32 	%f<2>;
	.reg .b64 	%rd<69>;

	ld.param.u64 	%rd26, [_Z15wmmaNaiveKernelPK6__halfS1_PS_mmm_param_0];
	ld.param.u64 	%rd27, [_Z15wmmaNaiveKernelPK6__halfS1_PS_mmm_param_1];
	ld.param.u64 	%rd31, [_Z15wmmaNaiveKernelPK6__halfS1_PS_mmm_param_3];
	ld.param.u64 	%rd29, [_Z15wmmaNaiveKernelPK6__halfS1_PS_mmm_param_4];
	ld.param.u64 	%rd30, [_Z15wmmaNaiveKernelPK6__halfS1_PS_mmm_param_5];
	cvta.to.global.u64 	%rd1, %rd27;
	cvta.to.global.u64 	%rd2, %rd26;
	add.s64 	%rd3, %rd30, 15;
	shr.u64 	%rd4, %rd3, 4;
	mov.u32 	%r1, %ctaid.y;
	shl.b32 	%r32, %r1, 4;
	cvt.u64.u32 	%rd5, %r32;
	mov.u32 	%r33, %ctaid.x;
	shl.b32 	%r34, %r33, 4;
	cvt.u64.u32 	%rd6, %r34;
	setp.le.u64 	%p1, %rd31, %rd5;
	setp.le.u64 	%p2, %rd29, %rd6;
	and.pred  	%p3, %p1, %p2;
	@%p3 bra 	$L__BB0_9;
	mov.f32 	%f1, 0f00000000;
	// begin inline asm
	{  cvt.rn.f16.f32 %rs1, %f1;}

	// end inline asm
	mov.b32 	%r145, {%rs1, %rs1};
	setp.lt.u64 	%p4, %rd3, 16;
	mov.u32 	%r146, %r145;
	mov.u32 	%r147, %r145;
	mov.u32 	%r148, %r145;
	@%p4 bra 	$L__BB0_8;
	cvt.u32.u64 	%r3, %rd30;
	add.s64 	%rd33, %rd4, -1;
	and.b64  	%rd66, %rd4, 3;
	setp.lt.u64 	%p5, %rd33, 3;
	mov.b64 	%rd65, 0;
	mov.u32 	%r146, %r145;
	mov.u32 	%r147, %r145;
	mov.u32 	%r148, %r145;
	@%p5 bra 	$L__BB0_5;
	and.b64  	%rd65, %rd4, 1152921504606846972;
	mul.lo.s64 	%rd34, %rd30, %rd6;
	shl.b64 	%rd35, %rd34, 1;
	add.s64 	%rd36, %rd35, %rd1;
	add.s64 	%rd63, %rd36, 64;
	mul.lo.s64 	%rd37, %rd30, %rd5;
	shl.b64 	%rd38, %rd37, 1;
	add.s64 	%rd62, %rd2, %rd38;
	mov.u64 	%rd64, %rd65;
	mov.u32 	%r146, %r145;
	mov.u32 	%r147, %r145;
	mov.u32 	%r148, %r145;
$L__BB0_4:
	.pragma "nounroll";
	wmma.load.a.sync.aligned.row.m16n16k16.global.f16 	{%r36, %r37, %r38, %r39, %r40, %r41, %r42, %r43}, [%rd62], %r3;
	add.s64 	%rd39, %rd63, -64;
	wmma.load.b.sync.aligned.col.m16n16k16.global.f16 	{%r44, %r45, %r46, %r47, %r48, %r49, %r50, %r51}, [%rd39], %r3;
	wmma.mma.sync.aligned.row.col.m16n16k16.f16.f16 {%r52, %r53, %r54, %r55}, {%r36, %r37, %r38, %r39, %r40, %r41, %r42, %r43}, {%r44, %r45, %r46, %r47, %r48, %r49, %r50, %r51}, {%r148, %r147, %r146, %r145};
	add.s64 	%rd40, %rd62, 32;
	wmma.load.a.sync.aligned.row.m16n16k16.global.f16 	{%r56, %r57, %r58, %r59, %r60, %r61, %r62, %r63}, [%rd40], %r3;
	add.s64 	%rd41, %rd63, -32;
	wmma.load.b.sync.aligned.col.m16n16k16.global.f16 	{%r64, %r65, %r66, %r67, %r68, %r69, %r70, %r71}, [%rd41], %r3;
	wmma.mma.sync.aligned.row.col.m16n16k16.f16.f16 {%r72, %r73, %r74, %r75}, {%r56, %r57, %r58, %r59, %r60, %r61, %r62, %r63}, {%r64, %r65, %r66, %r67, %r68, %r69, %r70, %r71}, {%r52, %r53, %r54, %r55};
	add.s64 	%rd42, %rd62, 64;
	wmma.load.a.sync.aligned.row.m16n16k16.global.f16 	{%r76, %r77, %r78, %r79, %r80, %r81, %r82, %r83}, [%rd42], %r3;
	wmma.load.b.sync.aligned.col.m16n16k16.global.f16 	{%r84, %r85, %r86, %r87, %r88, %r89, %r90, %r91}, [%rd63], %r3;
	wmma.mma.sync.aligned.row.col.m16n16k16.f16.f16 {%r92, %r93, %r94, %r95}, {%r76, %r77, %r78, %r79, %r80, %r81, %r82, %r83}, {%r84, %r85, %r86, %r87, %r88, %r89, %r90, %r91}, {%r72, %r73, %r74, %r75};
	add.s64 	%rd43, %rd62, 96;
	wmma.load.a.sync.aligned.row.m16n16k16.global.f16 	{%r96, %r97, %r98, %r99, %r100, %r101, %r102, %r103}, [%rd43], %r3;
	add.s64 	%rd44, %rd63, 32;
	wmma.load.b.sync.aligned.col.m16n16k16.global.f16 	{%r104, %r105, %r106, %r107, %r108, %r109, %r110, %r111}, [%rd44], %r3;
	wmma.mma.sync.aligned.row.col.m16n16k16.f16.f16 {%r148, %r147, %r146, %r145}, {%r96, %r97, %r98, %r99, %r100, %r101, %r102, %r103}, {%r104, %r105, %r106, %r107, %r108, %r109, %r110, %r111}, {%r92, %r93, %r94, %r95};
	add.s64 	%rd64, %rd64, -4;
	add.s64 	%rd63, %rd63, 128;
	add.s64 	%rd62, %rd62, 128;
	setp.ne.s64 	%p6, %rd64, 0;
	@%p6 bra 	$L__BB0_4;
$L__BB0_5:
	setp.eq.s64 	%p7, %rd66, 0;
	@%p7 bra 	$L__BB0_8;
	ld.param.u64 	%rd60, [_Z15wmmaNaiveKernelPK6__halfS1_PS_mmm_param_1];
	ld.param.u64 	%rd59, [_Z15wmmaNaiveKernelPK6__halfS1_PS_mmm_param_0];
	mul.lo.s64 	%rd45, %rd30, %rd6;
	shl.b64 	%rd46, %rd45, 1;
	shl.b64 	%rd47, %rd65, 5;
	add.s64 	%rd48, %rd46, %rd47;
	cvta.to.global.u64 	%rd49, %rd60;
	add.s64 	%rd68, %rd49, %rd48;
	cvt.u64.u32 	%rd50, %r1;
	mul.lo.s64 	%rd51, %rd30, %rd50;
	shl.b64 	%rd52, %rd51, 5;
	add.s64 	%rd53, %rd52, %rd47;
	cvta.to.global.u64 	%rd54, %rd59;
	add.s64 	%rd67, %rd54, %rd53;
$L__BB0_7:
	.pragma "nounroll";
	wmma.load.a.sync.aligned.row.m16n16k16.global.f16 	{%r112, %r113, %r114, %r115, %r116, %r117, %r118, %r119}, [%rd67], %r3;
	wmma.load.b.sync.aligned.col.m16n16k16.global.f16 	{%r120, %r121, %r122, %r123, %r124, %r125, %r126, %r127}, [%rd68], %r3;
	wmma.mma.sync.aligned.row.col.m16n16k16.f16.f16 {%r148, %r147, %r146, %r145}, {%r112, %r113, %r114, %r115, %r116, %r117, %r118, %r119}, {%r120, %r121, %r122, %r123, %r124, %r125, %r126, %r127}, {%r148, %r147, %r146, %r145};
	add.s64 	%rd68, %rd68, 32;
	add.s64 	%rd67, %rd67, 32;
	add.s64 	%rd66, %rd66, -1;
	setp.ne.s64 	%p8, %rd66, 0;
	@%p8 bra 	$L__BB0_7;
$L__BB0_8:
	ld.param.u64 	%rd61, [_Z15wmmaNaiveKernelPK6__halfS1_PS_mmm_param_2];
	mad.lo.s64 	%rd55, %rd29, %rd5, %rd6;
	cvta.to.global.u64 	%rd56, %rd61;
	shl.b64 	%rd57, %rd55, 1;
	add.s64 	%rd58, %rd56, %rd57;
	cvt.u32.u64 	%r128, %rd29;
	wmma.store.d.sync.aligned.row.m16n16k16.global.f16 	[%rd58], {%r148, %r147, %r146, %r145}, %r128;
$L__BB0_9:
	ret;

}


// ===== COMPILED SASS (sm_100) =====

	.target	sm_100

	.elftype	@"ET_EXEC"


//--------------------- .note.nv.tkinfo           --------------------------
	.section	.note.nv.tkinfo,"",@"SHT_NOTE"
	.sectionflags	@"SHF_NOTE_NV_TKINFO"
	.tkinfo
        /*0018*/ 	.word	0x00000002
        /*0030*/ 	.string	""
        /*0030*/ 	.string	"ptxas"
        /*0030*/ 	.string	"Cuda compilation tools, release 13.0, V13.0.88"
        /*0030*/ 	.string	"Build cuda_13.0.r13.0/compiler.36424714_0"
        /*0030*/ 	.string	"-arch sm_100 -m 64 "



//--------------------- .note.nv.cuinfo           --------------------------
	.section	.note.nv.cuinfo,"",@"SHT_NOTE"
	.sectionflags	@"SHF_NOTE_NV_CUINFO"
        /*0018*/ 	.short	0x0002
        /*001a*/ 	.short	0x0064
        /*001c*/ 	.short	0x0082
	.zero		2


//--------------------- .nv.info                  --------------------------
	.section	.nv.info,"",@"SHT_CUDA_INFO"
	.align	4


	//----- nvinfo : EIATTR_REGCOUNT
	.align		4
        /*0000*/ 	.byte	0x04, 0x2f
        /*0002*/ 	.short	(.L_1 - .L_0)
	.align		4
.L_0:
        /*0004*/ 	.word	index@(_Z15wmmaNaiveKernelPK6__halfS1_PS_mmm)
        /*0008*/ 	.word	0x00000020


	//----- nvinfo : EIATTR_FRAME_SIZE
	.align		4
.L_1:
        /*000c*/ 	.byte	0x04, 0x11
        /*000e*/ 	.short	(.L_3 - .L_2)
	.align		4
.L_2:
        /*0010*/ 	.word	index@(_Z15wmmaNaiveKernelPK6__halfS1_PS_mmm)
        /*0014*/ 	.word	0x00000000


	//----- nvinfo : EIATTR_MIN_STACK_SIZE
	.align		4
.L_3:
        /*0018*/ 	.byte	0x04, 0x12
        /*001a*/ 	.short	(.L_5 - .L_4)
	.align		4
.L_4:
        /*001c*/ 	.word	index@(_Z15wmmaNaiveKernelPK6__halfS1_PS_mmm)
        /*0020*/ 	.word	0x00000000
.L_5:


//--------------------- .nv.compat                --------------------------
	.section	.nv.compat,"",@"SHT_CUDA_COMPAT_INFO"
	.align	4
        /*0000*/ 	.byte	0x02, 0x09, 0x00, 0x00, 0x02, 0x02, 0x01, 0x00, 0x02, 0x05, 0x05, 0x00, 0x03, 0x07, 0x01, 0x01
        /*0010*/ 	.byte	0x02, 0x03, 0x00, 0x00, 0x02, 0x06, 0x01, 0x00, 0x04, 0x0b, 0x08, 0x00, 0x09, 0x00, 0x00, 0x00
        /*0020*/ 	.byte	0x00, 0x00, 0x00, 0x00


//--------------------- .nv.info._Z15wmmaNaiveKernelPK6__halfS1_PS_mmm --------------------------
	.section	.nv.info._Z15wmmaNaiveKernelPK6__halfS1_PS_mmm,"",@"SHT_CUDA_INFO"
	.sectionflags	@""
	.align	4


	//----- nvinfo : EIATTR_CUDA_API_VERSION
	.align		4
        /*0000*/ 	.byte	0x04, 0x37
        /*0002*/ 	.short	(.L_7 - .L_6)
.L_6:
        /*0004*/ 	.word	0x00000082


	//----- nvinfo : EIATTR_KPARAM_INFO
	.align		4
.L_7:
        /*0008*/ 	.byte	0x04, 0x17
        /*000a*/ 	.short	(.L_9 - .L_8)
.L_8:
        /*000c*/ 	.word	0x00000000
        /*0010*/ 	.short	0x0005
        /*0012*/ 	.short	0x0028
        /*0014*/ 	.byte	0x00, 0xf0, 0x21, 0x00


	//----- nvinfo : EIATTR_KPARAM_INFO
	.align		4
.L_9:
        /*0018*/ 	.byte	0x04, 0x17
        /*001a*/ 	.short	(.L_11 - .L_10)
.L_10:
        /*001c*/ 	.word	0x00000000
        /*0020*/ 	.short	0x0004
        /*0022*/ 	.short	0x0020
        /*0024*/ 	.byte	0x00, 0xf0, 0x21, 0x00


	//----- nvinfo : EIATTR_KPARAM_INFO
	.align		4
.L_11:
        /*0028*/ 	.byte	0x04, 0x17
        /*002a*/ 	.short	(.L_13 - .L_12)
.L_12:
        /*002c*/ 	.word	0x00000000
        /*0030*/ 	.short	0x0003
        /*0032*/ 	.short	0x0018
        /*0034*/ 	.byte	0x00, 0xf0, 0x21, 0x00


	//----- nvinfo : EIATTR_KPARAM_INFO
	.align		4
.L_13:
        /*0038*/ 	.byte	0x04, 0x17
        /*003a*/ 	.short	(.L_15 - .L_14)
.L_14:
        /*003c*/ 	.word	0x00000000
        /*0040*/ 	.short	0x0002
        /*0042*/ 	.short	0x0010
        /*0044*/ 	.byte	0x00, 0xf5, 0x21, 0x00


	//----- nvinfo : EIATTR_KPARAM_INFO
	.align		4
.L_15:
        /*0048*/ 	.byte	0x04, 0x17
        /*004a*/ 	.short	(.L_17 - .L_16)
.L_16:
        /*004c*/ 	.word	0x00000000
        /*0050*/ 	.short	0x0001
        /*0052*/ 	.short	0x0008
        /*0054*/ 	.byte	0x00, 0xf5, 0x21, 0x00


	//----- nvinfo : EIATTR_KPARAM_INFO
	.align		4
.L_17:
        /*0058*/ 	.byte	0x04, 0x17
        /*005a*/ 	.short	(.L_19 - .L_18)
.L_18:
        /*005c*/ 	.word	0x00000000
        /*0060*/ 	.short	0x0000
        /*0062*/ 	.short	0x0000
        /*0064*/ 	.byte	0x00, 0xf5, 0x21, 0x00


	//----- nvinfo : EIATTR_SPARSE_MMA_MASK
	.align		4
.L_19:
        /*0068*/ 	.byte	0x03, 0x50
        /*006a*/ 	.short	0x0000


	//----- nvinfo : EIATTR_WMMA_USED
	.align		4
        /*006c*/ 	.byte	0x01, 0x2b
	.zero		2


	//----- nvinfo : EIATTR_MAXREG_COUNT
	.align		4
        /*0070*/ 	.byte	0x03, 0x1b
        /*0072*/ 	.short	0x00ff


	//----- nvinfo : EIATTR_MERCURY_ISA_VERSION
	.align		4
        /*0074*/ 	.byte	0x03, 0x5f
        /*0076*/ 	.short	0x0101


	//----- nvinfo : EIATTR_VRC_CTA_INIT_COUNT
	.align		4
        /*0078*/ 	.byte	0x02, 0x4a
	.zero		1
	.zero		1


	//----- nvinfo : EIATTR_EXIT_INSTR_OFFSETS
	.align		4
        /*007c*/ 	.byte	0x04, 0x1c
        /*007e*/ 	.short	(.L_21 - .L_20)


	//   ....[0]....
.L_20:
        /*0080*/ 	.word	0x000000d0


	//   ....[1]....
        /*0084*/ 	.word	0x00000c20


	//----- nvinfo : EIATTR_CBANK_PARAM_SIZE
	.align		4
.L_21:
        /*0088*/ 	.byte	0x03, 0x19
        /*008a*/ 	.short	0x0030


	//----- nvinfo : EIATTR_PARAM_CBANK
	.align		4
        /*008c*/ 	.byte	0x04, 0x0a
        /*008e*/ 	.short	(.L_23 - .L_22)
	.align		4
.L_22:
        /*0090*/ 	.word	index@(.nv.constant0._Z15wmmaNaiveKernelPK6__halfS1_PS_mmm)
        /*0094*/ 	.short	0x0380
        /*0096*/ 	.short	0x0030


	//----- nvinfo : EIATTR_SW_WAR
	.align		4
.L_23:
        /*0098*/ 	.byte	0x04, 0x36
        /*009a*/ 	.short	(.L_25 - .L_24)
.L_24:
        /*009c*/ 	.word	0x00000008
.L_25:


//--------------------- .nv.callgraph             --------------------------
	.section	.nv.callgraph,"",@"SHT_CUDA_CALLGRAPH"
	.align	4
	.sectionentsize	8
	.align		4
        /*0000*/ 	.word	0x00000000
	.align		4
        /*0004*/ 	.word	0xffffffff
	.align		4
        /*0008*/ 	.word	0x00000000
	.align		4
        /*000c*/ 	.word	0xfffffffe
	.align		4
        /*0010*/ 	.word	0x00000000
	.align		4
        /*0014*/ 	.word	0xfffffffd
	.align		4
        /*0018*/ 	.word	0x00000000
	.align		4
        /*001c*/ 	.word	0xfffffffc


//--------------------- .text._Z15wmmaNaiveKernelPK6__halfS1_PS_mmm --------------------------
	.section	.text._Z15wmmaNaiveKernelPK6__halfS1_PS_mmm,"ax",@progbits
	.align	128
        .global         _Z15wmmaNaiveKernelPK6__halfS1_PS_mmm
        .type           _Z15wmmaNaiveKernelPK6__halfS1_PS_mmm,@function
        .size           _Z15wmmaNaiveKernelPK6__halfS1_PS_mmm,(.L_x_5 - _Z15wmmaNaiveKernelPK6__halfS1_PS_mmm)
        .other          _Z15wmmaNaiveKernelPK6__halfS1_PS_mmm,@"STO_CUDA_ENTRY STV_DEFAULT"
_Z15wmmaNaiveKernelPK6__halfS1_PS_mmm:
.text._Z15wmmaNaiveKernelPK6__halfS1_PS_mmm:
[----:B------:R-:W-:Y:S08]  /*0000*/  LDC R1, c[0x0][0x37c] ;  /* 0x0000df00ff017b82 */ /* 0x000ff00000000800 */
[----:B------:R-:W0:Y:S01]  /*0010*/  S2UR UR14, SR_CTAID.X ;  /* 0x00000000000e79c3 */ /* 0x000e220000002500 */
[----:B------:R-:W1:Y:S07]  /*0020*/  LDCU.128 UR16, c[0x0][0x3a0] ;  /* 0x00007400ff1077ac */ /* 0x000e6e0008000c00 */
[----:B------:R-:W2:Y:S08]  /*0030*/  S2UR UR15, SR_CTAID.Y ;  /* 0x00000000000f79c3 */ /* 0x000eb00000002600 */
[----:B------:R-:W3:Y:S01]  /*0040*/  LDC.64 R2, c[0x0][0x398] ;  /* 0x0000e600ff027b82 */ /* 0x000ee20000000a00 */
[----:B0-----:R-:W-:-:S04]  /*0050*/  USHF.L.U32 UR14, UR14, 0x4, URZ ;  /* 0x000000040e0e7899 */ /* 0x001fc800080006ff */
[----:B-1----:R-:W-:Y:S02]  /*0060*/  UISETP.GE.U32.AND UP0, UPT, UR14, UR16, UPT ;  /* 0x000000100e00728c */ /* 0x002fe4000bf06070 */
[----:B--2---:R-:W-:Y:S02]  /*0070*/  USHF.L.U32 UR7, UR15, 0x4, URZ ;  /* 0x000000040f077899 */ /* 0x004fe400080006ff */
[----:B------:R-:W-:-:S04]  /*0080*/  UISETP.GE.U32.AND.EX UP0, UPT, URZ, UR17, UPT, UP0 ;  /* 0x00000011ff00728c */ /* 0x000fc8000bf06100 */
[----:B---3--:R-:W-:Y:S02]  /*0090*/  ISETP.LE.U32.AND P0, PT, R2, UR7, PT ;  /* 0x0000000702007c0c */ /* 0x008fe4000bf03070 */
[----:B------:R-:W-:Y:S01]  /*00a0*/  PLOP3.LUT P1, PT, PT, PT, UP0, 0x80, 0x8 ;  /* 0x000000000008781c */ /* 0x000fe20003f2f008 */
[----:B------:R-:W-:Y:S01]  /*00b0*/  UIADD3 UR10, UP0, UPT, UR18, 0xf, URZ ;  /* 0x0000000f120a7890 */ /* 0x000fe2000ff1e0ff */
[----:B------:R-:W-:-:S13]  /*00c0*/  ISETP.GE.U32.AND.EX P0, PT, RZ, R3, PT, P0 ;  /* 0x00000003ff00720c */ /* 0x000fda0003f06100 */
[----:B------:R-:W-:Y:S05]  /*00d0*/  @P1 EXIT P0 ;  /* 0x000000000000194d */ /* 0x000fea0000000000 */
[----:B------:R-:W-:Y:S01]  /*00e0*/  UIADD3.X UR11, UPT, UPT, URZ, UR19, URZ, UP0, !UPT ;  /* 0x00000013ff0b7290 */ /* 0x000fe200087fe4ff */
[----:B------:R-:W-:Y:S01]  /*00f0*/  CS2R R8, SRZ ;  /* 0x0000000000087805 */ /* 0x000fe2000001ff00 */
[----:B------:R-:W-:Y:S01]  /*0100*/  UISETP.GE.U32.AND UP0, UPT, UR10, 0x10, UPT ;  /* 0x000000100a00788c */ /* 0x000fe2000bf06070 */
[----:B------:R-:W-:Y:S01]  /*0110*/  CS2R R26, SRZ ;  /* 0x00000000001a7805 */ /* 0x000fe2000001ff00 */
[----:B------:R-:W0:Y:S02]  /*0120*/  LDCU.64 UR20, c[0x0][0x358] ;  /* 0x00006b00ff1477ac */ /* 0x000e240008000a00 */
[----:B------:R-:W-:-:S09]  /*0130*/  UISETP.GE.U32.AND.EX UP0, UPT, UR11, URZ, UPT, UP0 ;  /* 0x000000ff0b00728c */ /* 0x000fd2000bf06100 */
[----:B------:R-:W-:Y:S05]  /*0140*/  BRA.U !UP0, `(.L_x_0) ;  /* 0x00000009085c7547 */ /* 0x000fea000b800000 */
[----:B------:R-:W-:Y:S01]  /*0150*/  USHF.R.U64 UR10, UR10, 0x4, UR11 ;  /* 0x000000040a0a7899 */ /* 0x000fe2000800120b */
[----:B------:R-:W-:Y:S01]  /*0160*/  IMAD.MOV.U32 R8, RZ, RZ, RZ ;  /* 0x000000ffff087224 */ /* 0x000fe200078e00ff */
[----:B------:R-:W-:Y:S01]  /*0170*/  USHF.R.U32.HI UR11, URZ, 0x4, UR11 ;  /* 0x00000004ff0b7899 */ /* 0x000fe2000801160b */
[----:B------:R-:W-:Y:S01]  /*0180*/  CS2R R26, SRZ ;  /* 0x00000000001a7805 */ /* 0x000fe2000001ff00 */
[----:B------:R-:W-:Y:S02]  /*0190*/  UIADD3 UR4, UP0, UPT, UR10, -0x1, URZ ;  /* 0xffffffff0a047890 */ /* 0x000fe4000ff1e0ff */
[----:B------:R-:W-:Y:S02]  /*01a0*/  ULOP3.LUT UR22, UR10, 0x3, URZ, 0xc0, !UPT ;  /* 0x000000030a167892 */ /* 0x000fe4000f8ec0ff */
[----:B------:R-:W-:Y:S02]  /*01b0*/  UIADD3.X UR5, UPT, UPT, UR11, -0x1, URZ, UP0, !UPT ;  /* 0xffffffff0b057890 */ /* 0x000fe400087fe4ff */
[----:B------:R-:W-:-:S02]  /*01c0*/  UISETP.GE.U32.AND UP1, UPT, UR4, 0x3, UPT ;  /* 0x000000030400788c */ /* 0x000fc4000bf26070 */
[----:B------:R-:W-:Y:S02]  /*01d0*/  UISETP.NE.U32.AND UP0, UPT, UR22, URZ, UPT ;  /* 0x000000ff1600728c */ /* 0x000fe4000bf05070 */
[----:B------:R-:W-:Y:S01]  /*01e0*/  UISETP.GE.U32.AND.EX UP1, UPT, UR5, URZ, UPT, UP1 ;  /* 0x000000ff0500728c */ /* 0x000fe2000bf26110 */
[----:B------:R-:W-:Y:S01]  /*01f0*/  UMOV UR6, URZ ;  /* 0x000000ff00067c82 */ /* 0x000fe20008000000 */
[----:B------:R-:W-:Y:S01]  /*0200*/  UMOV UR4, URZ ;  /* 0x000000ff00047c82 */ /* 0x000fe20008000000 */
[----:B------:R-:W-:Y:S01]  /*0210*/  UISETP.NE.AND.EX UP0, UPT, UR6, URZ, UPT, UP0 ;  /* 0x000000ff0600728c */ /* 0x000fe2000bf05300 */
[----:B------:R-:W-:-:S05]  /*0220*/  UMOV UR5, URZ ;  /* 0x000000ff00057c82 */ /* 0x000fca0008000000 */
[----:B------:R-:W-:Y:S05]  /*0230*/  BRA.U !UP1, `(.L_x_1) ;  /* 0x00000005094c7547 */ /* 0x000fea000b800000 */
[----:B------:R-:W1:Y:S01]  /*0240*/  S2R R5, SR_LANEID ;  /* 0x0000000000057919 */ /* 0x000e620000000000 */
[----:B------:R-:W2:Y:S01]  /*0250*/  LDCU.128 UR24, c[0x0][0x380] ;  /* 0x00007000ff1877ac */ /* 0x000ea20008000c00 */
[----:B------:R-:W-:Y:S01]  /*0260*/  IMAD.MOV.U32 R3, RZ, RZ, RZ ;  /* 0x000000ffff037224 */ /* 0x000fe200078e00ff */
[----:B------:R-:W-:Y:S01]  /*0270*/  CS2R R26, SRZ ;  /* 0x00000000001a7805 */ /* 0x000fe2000001ff00 */
[----:B------:R-:W-:Y:S01]  /*0280*/  IMAD.MOV.U32 R8, RZ, RZ, RZ ;  /* 0x000000ffff087224 */ /* 0x000fe200078e00ff */
[----:B------:R-:W-:Y:S02]  /*0290*/  UIMAD.WIDE.U32 UR4, UR14, UR18, URZ ;  /* 0x000000120e0472a5 */ /* 0x000fe4000f8e00ff */
[----:B------:R-:W-:Y:S02]  /*02a0*/  USHF.R.U32.HI UR17, URZ, 0x1, UR18 ;  /* 0x00000001ff117899 */ /* 0x000fe40008011612 */
[----:B------:R-:W-:Y:S02]  /*02b0*/  UIMAD UR16, UR14, UR19, UR5 ;  /* 0x000000130e1072a4 */ /* 0x000fe4000f8e0205 */
[----:B------:R-:W-:-:S02]  /*02c0*/  UIMAD.WIDE.U32 UR8, UR7, UR18, URZ ;  /* 0x00000012070872a5 */ /* 0x000fc4000f8e00ff */
[----:B------:R-:W-:Y:S02]  /*02d0*/  ULOP3.LUT UR5, UR11, 0xfffffff, URZ, 0xc0, !UPT ;  /* 0x0fffffff0b057892 */ /* 0x000fe4000f8ec0ff */
[----:B------:R-:W-:Y:S02]  /*02e0*/  UIMAD UR7, UR7, UR19, UR9 ;  /* 0x00000013070772a4 */ /* 0x000fe4000f8e0209 */
[----:B--2---:R-:W-:Y:S02]  /*02f0*/  ULEA UR13, UP1, UR4, UR26, 0x1 ;  /* 0x0000001a040d7291 */ /* 0x004fe4000f8208ff */
[----:B------:R-:W-:Y:S02]  /*0300*/  ULEA UR9, UP2, UR8, UR24, 0x1 ;  /* 0x0000001808097291 */ /* 0x000fe4000f8408ff */
[----:B------:R-:W-:Y:S02]  /*0310*/  ULEA.HI.X UR16, UR4, UR27, UR16, 0x1, UP1 ;  /* 0x0000001b04107291 */ /* 0x000fe400088f0c10 */
[----:B------:R-:W-:-:S02]  /*0320*/  ULOP3.LUT UR4, UR10, 0xfffffffc, URZ, 0xc0, !UPT ;  /* 0xfffffffc0a047892 */ /* 0x000fc4000f8ec0ff */
[----:B------:R-:W-:Y:S02]  /*0330*/  UIADD3 UR13, UP1, UPT, UR13, 0x40, URZ ;  /* 0x000000400d0d7890 */ /* 0x000fe4000ff3e0ff */
[----:B------:R-:W-:Y:S02]  /*0340*/  ULEA.HI.X UR12, UR8, UR25, UR7, 0x1, UP2 ;  /* 0x00000019080c7291 */ /* 0x000fe400090f0c07 */
[----:B------:R-:W-:Y:S01]  /*0350*/  UIADD3.X UR10, UPT, UPT, URZ, UR16, URZ, UP1, !UPT ;  /* 0x00000010ff0a7290 */ /* 0x000fe20008ffe4ff */
[----:B-1----:R-:W-:Y:S01]  /*0360*/  LOP3.LUT R2, R5, 0x3, RZ, 0xc0, !PT ;  /* 0x0000000305027812 */ /* 0x002fe200078ec0ff */
[----:B------:R-:W-:Y:S01]  /*0370*/  UMOV UR7, UR4 ;  /* 0x0000000400077c82 */ /* 0x000fe20008000000 */
[----:B------:R-:W-:Y:S01]  /*0380*/  SHF.R.U32.HI R5, RZ, 0x2, R5 ;  /* 0x00000002ff057819 */ /* 0x000fe20000011605 */
[----:B------:R-:W-:-:S04]  /*0390*/  UMOV UR8, UR5 ;  /* 0x0000000500087c82 */ /* 0x000fc80008000000 */
[----:B------:R-:W-:-:S04]  /*03a0*/  IMAD.WIDE.U32 R2, R5, UR17, R2 ;  /* 0x0000001105027c25 */ /* 0x000fc8000f8e0002 */
[C---:B------:R-:W-:Y:S01]  /*03b0*/  IMAD.SHL.U32 R16, R2.reuse, 0x4, RZ ;  /* 0x0000000402107824 */ /* 0x040fe200078e00ff */
[----:B------:R-:W-:-:S07]  /*03c0*/  SHF.L.U64.HI R0, R2, 0x2, R3 ;  /* 0x0000000202007819 */ /* 0x000fce0000010203 */
.L_x_2:
[C---:B------:R-:W-:Y:S01]  /*03d0*/  IADD3 R18, P0, PT, R16.reuse, UR9, RZ ;  /* 0x0000000910127c10 */ /* 0x040fe2000ff1e0ff */
[----:B------:R-:W-:Y:S01]  /*03e0*/  IMAD.U32 R13, RZ, RZ, UR18 ;  /* 0x00000012ff0d7e24 */ /* 0x000fe2000f8e00ff */
[----:B------:R-:W-:Y:S01]  /*03f0*/  IADD3 R28, P1, PT, R16, UR13, RZ ;  /* 0x0000000d101c7c10 */ /* 0x000fe2000ff3e0ff */
[----:B------:R-:W-:Y:S01]  /*0400*/  IMAD.U32 R15, RZ, RZ, UR18 ;  /* 0x00000012ff0f7e24 */ /* 0x000fe2000f8e00ff */
[C---:B------:R-:W-:Y:S02]  /*0410*/  IADD3.X R19, PT, PT, R0.reuse, UR12, RZ, P0, !PT ;  /* 0x0000000c00137c10 */ /* 0x040fe400087fe4ff */
[----:B------:R-:W-:Y:S01]  /*0420*/  IADD3.X R29, PT, PT, R0, UR10, RZ, P1, !PT ;  /* 0x0000000a001d7c10 */ /* 0x000fe20008ffe4ff */
[----:B------:R-:W-:Y:S02]  /*0430*/  IMAD.WIDE.U32 R12, R13, 0x10, R18 ;  /* 0x000000100d0c7825 */ /* 0x000fe400078e0012 */
[----:B0-----:R-:W2:Y:S02]  /*0440*/  LDG.E R4, desc[UR20][R18.64] ;  /* 0x0000001412047981 */ /* 0x001ea4000c1e1900 */
[----:B------:R-:W-:-:S02]  /*0450*/  IMAD.WIDE.U32 R14, R15, 0x10, R28 ;  /* 0x000000100f0e7825 */ /* 0x000fc400078e001c */
[----:B------:R-:W2:Y:S04]  /*0460*/  LDG.E R20, desc[UR20][R28.64+-0x40] ;  /* 0xffffc0141c147981 */ /* 0x000ea8000c1e1900 */
[----:B------:R-:W2:Y:S04]  /*0470*/  LDG.E R21, desc[UR20][R28.64+-0x30] ;  /* 0xffffd0141c157981 */ /* 0x000ea8000c1e1900 */
[----:B------:R-:W2:Y:S04]  /*0480*/  LDG.E R6, desc[UR20][R18.64+0x10] ;  /* 0x0000101412067981 */ /* 0x000ea8000c1e1900 */
[----:B------:R-:W2:Y:S04]  /*0490*/  LDG.E R5, desc[UR20][R12.64] ;  /* 0x000000140c057981 */ /* 0x000ea8000c1e1900 */
[----:B------:R-:W2:Y:S04]  /*04a0*/  LDG.E R7, desc[UR20][R12.64+0x10] ;  /* 0x000010140c077981 */ /* 0x000ea8000c1e1900 */
[----:B------:R-:W3:Y:S04]  /*04b0*/  LDG.E R10, desc[UR20][R14.64+-0x40] ;  /* 0xffffc0140e0a7981 */ /* 0x000ee8000c1e1900 */
[----:B------:R-:W3:Y:S04]  /*04c0*/  LDG.E R11, desc[UR20][R14.64+-0x30] ;  /* 0xffffd0140e0b7981 */ /* 0x000ee8000c1e1900 */
[----:B------:R-:W4:Y:S04]  /*04d0*/  LDG.E R2, desc[UR20][R28.64+-0x20] ;  /* 0xffffe0141c027981 */ /* 0x000f28000c1e1900 */
[----:B------:R-:W4:Y:S04]  /*04e0*/  LDG.E R3, desc[UR20][R28.64+-0x10] ;  /* 0xfffff0141c037981 */ /* 0x000f28000c1e1900 */
[----:B------:R-:W5:Y:S04]  /*04f0*/  LDG.E R22, desc[UR20][R28.64] ;  /* 0x000000141c167981 */ /* 0x000f68000c1e1900 */
[----:B------:R-:W5:Y:S04]  /*0500*/  LDG.E R23, desc[UR20][R28.64+0x10] ;  /* 0x000010141c177981 */ /* 0x000f68000c1e1900 */
[----:B------:R-:W5:Y:S04]  /*0510*/  LDG.E R24, desc[UR20][R14.64] ;  /* 0x000000140e187981 */ /* 0x000f68000c1e1900 */
[----:B------:R-:W5:Y:S01]  /*0520*/  LDG.E R25, desc[UR20][R14.64+0x10] ;  /* 0x000010140e197981 */ /* 0x000f62000c1e1900 */
[C---:B--2---:R-:W-:Y:S03]  /*0530*/  HMMA.16816.F16 R20, R4.reuse, R20, R26 ;  /* 0x000000140414723c */ /* 0x044fe6000000081a */
[----:B------:R-:W2:Y:S04]  /*0540*/  LDG.E R26, desc[UR20][R28.64+0x20] ;  /* 0x000020141c1a7981 */ /* 0x000ea8000c1e1900 */
[----:B------:R-:W2:Y:S01]  /*0550*/  LDG.E R27, desc[UR20][R28.64+0x30] ;  /* 0x000030141c1b7981 */ /* 0x000ea2000c1e1900 */
[----:B---3--:R-:W-:Y:S03]  /*0560*/  HMMA.16816.F16 R10, R4, R10, R8 ;  /* 0x0000000a040a723c */ /* 0x008fe60000000808 */
[----:B------:R-:W4:Y:S04]  /*0570*/  LDG.E R4, desc[UR20][R18.64+0x20] ;  /* 0x0000201412047981 */ /* 0x000f28000c1e1900 */
[----:B------:R-:W4:Y:S04]  /*0580*/  LDG.E R6, desc[UR20][R18.64+0x30] ;  /* 0x0000301412067981 */ /* 0x000f28000c1e1900 */
[----:B------:R-:W4:Y:S04]  /*0590*/  LDG.E R5, desc[UR20][R12.64+0x20] ;  /* 0x000020140c057981 */ /* 0x000f28000c1e1900 */
[----:B------:R-:W4:Y:S04]  /*05a0*/  LDG.E R7, desc[UR20][R12.64+0x30] ;  /* 0x000030140c077981 */ /* 0x000f28000c1e1900 */
[----:B------:R-:W3:Y:S04]  /*05b0*/  LDG.E R8, desc[UR20][R14.64+-0x20] ;  /* 0xffffe0140e087981 */ /* 0x000ee8000c1e1900 */
[----:B------:R-:W3:Y:S01]  /*05c0*/  LDG.E R9, desc[UR20][R14.64+-0x10] ;  /* 0xfffff0140e097981 */ /* 0x000ee2000c1e1900 */
[C---:B----4-:R-:W-:Y:S08]  /*05d0*/  HMMA.16816.F16 R20, R4.reuse, R2, R20 ;  /* 0x000000020414723c */ /* 0x050ff00000000814 */
[----:B---3--:R-:W-:Y:S01]  /*05e0*/  HMMA.16816.F16 R2, R4, R8, R10 ;  /* 0x000000080402723c */ /* 0x008fe2000000080a */
[----:B------:R-:W5:Y:S04]  /*05f0*/  LDG.E R4, desc[UR20][R18.64+0x40] ;  /* 0x0000401412047981 */ /* 0x000f68000c1e1900 */
[----:B------:R-:W5:Y:S04]  /*0600*/  LDG.E R6, desc[UR20][R18.64+0x50] ;  /* 0x0000501412067981 */ /* 0x000f68000c1e1900 */
[----:B------:R-:W5:Y:S04]  /*0610*/  LDG.E R5, desc[UR20][R12.64+0x40] ;  /* 0x000040140c057981 */ /* 0x000f68000c1e1900 */
[----:B------:R-:W5:Y:S04]  /*0620*/  LDG.E R7, desc[UR20][R12.64+0x50] ;  /* 0x000050140c077981 */ /* 0x000f68000c1e1900 */
[----:B------:R-:W2:Y:S04]  /*0630*/  LDG.E R8, desc[UR20][R18.64+0x60] ;  /* 0x0000601412087981 */ /* 0x000ea8000c1e1900 */
[----:B------:R-:W2:Y:S04]  /*0640*/  LDG.E R10, desc[UR20][R18.64+0x70] ;  /* 0x00007014120a7981 */ /* 0x000ea8000c1e1900 */
[----:B------:R-:W2:Y:S04]  /*0650*/  LDG.E R9, desc[UR20][R12.64+0x60] ;  /* 0x000060140c097981 */ /* 0x000ea8000c1e1900 */
[----:B------:R-:W2:Y:S04]  /*0660*/  LDG.E R11, desc[UR20][R12.64+0x70] ;  /* 0x000070140c0b7981 */ /* 0x000ea8000c1e1900 */
[----:B------:R-:W3:Y:S04]  /*0670*/  LDG.E R18, desc[UR20][R14.64+0x20] ;  /* 0x000020140e127981 */ /* 0x000ee8000c1e1900 */
[----:B------:R-:W3:Y:S01]  /*0680*/  LDG.E R19, desc[UR20][R14.64+0x30] ;  /* 0x000030140e137981 */ /* 0x000ee2000c1e1900 */
[----:B------:R-:W-:-:S04]  /*0690*/  UIADD3 UR7, UP1, UPT, UR7, -0x4, URZ ;  /* 0xfffffffc07077890 */ /* 0x000fc8000ff3e0ff */
[----:B------:R-:W-:Y:S02]  /*06a0*/  UIADD3.X UR8, UPT, UPT, UR8, -0x1, URZ, UP1, !UPT ;  /* 0xffffffff08087890 */ /* 0x000fe40008ffe4ff */
[----:B------:R-:W-:-:S04]  /*06b0*/  UISETP.NE.U32.AND UP1, UPT, UR7, URZ, UPT ;  /* 0x000000ff0700728c */ /* 0x000fc8000bf25070 */
[----:B------:R-:W-:Y:S02]  /*06c0*/  UISETP.NE.AND.EX UP1, UPT, UR8, URZ, UPT, UP1 ;  /* 0x000000ff0800728c */ /* 0x000fe4000bf25310 */
[----:B------:R-:W-:Y:S02]  /*06d0*/  UIADD3 UR13, UP2, UPT, UR13, 0x80, URZ ;  /* 0x000000800d0d7890 */ /* 0x000fe4000ff5e0ff */
[----:B------:R-:W-:Y:S02]  /*06e0*/  UIADD3 UR9, UP3, UPT, UR9, 0x80, URZ ;  /* 0x0000008009097890 */ /* 0x000fe4000ff7e0ff */
[----:B------:R-:W-:Y:S02]  /*06f0*/  UIADD3.X UR10, UPT, UPT, URZ, UR10, URZ, UP2, !UPT ;  /* 0x0000000aff0a7290 */ /* 0x000fe400097fe4ff */
[----:B------:R-:W-:Y:S01]  /*0700*/  UIADD3.X UR12, UPT, UPT, URZ, UR12, URZ, UP3, !UPT ;  /* 0x0000000cff0c7290 */ /* 0x000fe20009ffe4ff */
[C---:B-----5:R-:W-:Y:S08]  /*0710*/  HMMA.16816.F16 R20, R4.reuse, R22, R20 ;  /* 0x000000160414723c */ /* 0x060ff00000000814 */
[----:B------:R-:W-:-:S12]  /*0720*/  HMMA.16816.F16 R2, R4, R24, R2 ;  /* 0x000000180402723c */ /* 0x000fd80000000802 */
[C---:B--2---:R-:W-:Y:S08]  /*0730*/  HMMA.16816.F16 R26, R8.reuse, R26, R20 ;  /* 0x0000001a081a723c */ /* 0x044ff00000000814 */
[----:B---3--:R-:W-:Y:S01]  /*0740*/  HMMA.16816.F16 R8, R8, R18, R2 ;  /* 0x000000120808723c */ /* 0x008fe20000000802 */
[----:B------:R-:W-:-:S04]  /*0750*/  NOP ;  /* 0x0000000000007918 */ /* 0x000fc80000000000 */
[----:B------:R-:W-:-:S15]  /*0760*/  BRA.U UP1, `(.L_x_2) ;  /* 0xfffffffd01187547 */ /* 0x000fde000b83ffff */
.L_x_1:
[----:B------:R-:W-:Y:S05]  /*0770*/  BRA.U !UP0, `(.L_x_0) ;  /* 0x0000000108d07547 */ /* 0x000fea000b800000 */
[----:B------:R-:W1:Y:S01]  /*0780*/  S2R R0, SR_LANEID ;  /* 0x0000000000007919 */ /* 0x000e620000000000 */
[----:B------:R-:W2:Y:S01]  /*0790*/  LDCU UR7, c[0x0][0x3ac] ;  /* 0x00007580ff0777ac */ /* 0x000ea20008000800 */
[----:B------:R-:W-:Y:S01]  /*07a0*/  IMAD.MOV.U32 R3, RZ, RZ, RZ ;  /* 0x000000ffff037224 */ /* 0x000fe200078e00ff */
[----:B------:R-:W3:Y:S01]  /*07b0*/  LDCU.128 UR8, c[0x0][0x380] ;  /* 0x00007000ff0877ac */ /* 0x000ee20008000c00 */
[----:B------:R-:W-:Y:S02]  /*07c0*/  UIMAD.WIDE.U32 UR12, UR14, UR18, URZ ;  /* 0x000000120e0c72a5 */ /* 0x000fe4000f8e00ff */
[----:B------:R-:W-:Y:S02]  /*07d0*/  USHF.L.U64.HI UR17, UR4, 0x5, UR5 ;  /* 0x0000000504117899 */ /* 0x000fe40008010205 */
[----:B------:R-:W-:Y:S02]  /*07e0*/  USHF.L.U32 UR16, UR4, 0x5, URZ ;  /* 0x0000000504107899 */ /* 0x000fe400080006ff */
[----:B------:R-:W-:-:S02]  /*07f0*/  USHF.R.U32.HI UR23, URZ, 0x1, UR18 ;  /* 0x00000001ff177899 */ /* 0x000fc40008011612 */
[----:B------:R-:W-:Y:S02]  /*0800*/  UIMAD.WIDE.U32 UR4, UR15, UR18, URZ ;  /* 0x000000120f0472a5 */ /* 0x000fe4000f8e00ff */
[----:B--2---:R-:W-:Y:S02]  /*0810*/  UIMAD UR19, UR14, UR7, UR13 ;  /* 0x000000070e1372a4 */ /* 0x004fe4000f8e020d */
[----:B------:R-:W-:Y:S02]  /*0820*/  UIMAD UR7, UR15, UR7, UR5 ;  /* 0x000000070f0772a4 */ /* 0x000fe4000f8e0205 */
[----:B------:R-:W-:Y:S02]  /*0830*/  ULEA UR13, UP0, UR12, UR16, 0x1 ;  /* 0x000000100c0d7291 */ /* 0x000fe4000f8008ff */
[----:B------:R-:W-:Y:S02]  /*0840*/  ULEA UR5, UP2, UR4, UR16, 0x5 ;  /* 0x0000001004057291 */ /* 0x000fe4000f8428ff */
[----:B---3--:R-:W-:-:S02]  /*0850*/  UIADD3 UR10, UP1, UPT, UR13, UR10, URZ ;  /* 0x0000000a0d0a7290 */ /* 0x008fc4000ff3e0ff */
[----:B------:R-:W-:Y:S02]  /*0860*/  UIADD3 UR8, UP3, UPT, UR5, UR8, URZ ;  /* 0x0000000805087290 */ /* 0x000fe4000ff7e0ff */
[----:B------:R-:W-:Y:S01]  /*0870*/  ULEA.HI.X UR12, UR12, UR17, UR19, 0x1, UP0 ;  /* 0x000000110c0c7291 */ /* 0x000fe200080f0c13 */
[----:B-1----:R-:W-:Y:S01]  /*0880*/  LOP3.LUT R2, R0, 0x3, RZ, 0xc0, !PT ;  /* 0x0000000300027812 */ /* 0x002fe200078ec0ff */
[----:B------:R-:W-:Y:S01]  /*0890*/  ULEA.HI.X UR4, UR4, UR17, UR7, 0x5, UP2 ;  /* 0x0000001104047291 */ /* 0x000fe200090f2c07 */
[----:B------:R-:W-:Y:S01]  /*08a0*/  SHF.R.U32.HI R5, RZ, 0x2, R0 ;  /* 0x00000002ff057819 */ /* 0x000fe20000011600 */
[----:B------:R-:W-:Y:S02]  /*08b0*/  UIADD3.X UR11, UPT, UPT, UR12, UR11, URZ, UP1, !UPT ;  /* 0x0000000b0c0b7290 */ /* 0x000fe40008ffe4ff */
[----:B------:R-:W-:Y:S02]  /*08c0*/  UIADD3.X UR9, UPT, UPT, UR4, UR9, URZ, UP3, !UPT ;  /* 0x0000000904097290 */ /* 0x000fe40009ffe4ff */
[----:B------:R-:W-:-:S04]  /*08d0*/  IMAD.WIDE.U32 R2, R5, UR23, R2 ;  /* 0x0000001705027c25 */ /* 0x000fc8000f8e0002 */
[C---:B------:R-:W-:Y:S01]  /*08e0*/  IMAD.SHL.U32 R0, R2.reuse, 0x4, RZ ;  /* 0x0000000402007824 */ /* 0x040fe200078e00ff */
[----:B------:R-:W-:-:S07]  /*08f0*/  SHF.L.U64.HI R20, R2, 0x2, R3 ;  /* 0x0000000202147819 */ /* 0x000fce0000010203 */
.L_x_3:
        /* <DEDUP_REMOVED lines=24> */
[C---:B--2---:R-:W-:Y:S08]  /*0a80*/  HMMA.16816.F16 R26, R4.reuse, R16, R26 ;  /* 0x00000010041a723c */ /* 0x044ff0000000081a */
[----:B---3--:R-:W-:Y:S01]  /*0a90*/  HMMA.16816.F16 R8, R4, R18, R8 ;  /* 0x000000120408723c */ /* 0x008fe20000000808 */
[----:B------:R-:W-:-:S04]  /*0aa0*/  NOP ;  /* 0x0000000000007918 */ /* 0x000fc80000000000 */
[----:B------:R-:W-:-:S15]  /*0ab0*/  BRA.U UP0, `(.L_x_3) ;  /* 0xfffffffd00907547 */ /* 0x000fde000b83ffff */
.L_x_0:
[----:B------:R-:W1:Y:S01]  /*0ac0*/  S2R R2, SR_LANEID ;  /* 0x0000000000027919 */ /* 0x000e620000000000 */
[----:B------:R-:W2:Y:S01]  /*0ad0*/  LDC.64 R10, c[0x0][0x3a0] ;  /* 0x0000e800ff0a7b82 */ /* 0x000ea20000000a00 */
[----:B------:R-:W-:Y:S01]  /*0ae0*/  USHF.L.U32 UR15, UR15, 0x4, URZ ;  /* 0x000000040f0f7899 */ /* 0x000fe200080006ff */
[----:B------:R-:W-:Y:S02]  /*0af0*/  IMAD.U32 R4, RZ, RZ, UR14 ;  /* 0x0000000eff047e24 */ /* 0x000fe4000f8e00ff */
[----:B------:R-:W-:Y:S02]  /*0b00*/  IMAD.MOV.U32 R5, RZ, RZ, RZ ;  /* 0x000000ffff057224 */ /* 0x000fe400078e00ff */
[----:B------:R-:W-:Y:S02]  /*0b10*/  IMAD.MOV.U32 R3, RZ, RZ, RZ ;  /* 0x000000ffff037224 */ /* 0x000fe400078e00ff */
[----:B------:R-:W3:Y:S01]  /*0b20*/  LDC.64 R12, c[0x0][0x390] ;  /* 0x0000e400ff0c7b82 */ /* 0x000ee20000000a00 */
[----:B--2---:R-:W-:Y:S01]  /*0b30*/  SHF.R.U32.HI R7, RZ, 0x1, R10 ;  /* 0x00000001ff077819 */ /* 0x004fe2000001160a */
[----:B------:R-:W-:-:S04]  /*0b40*/  IMAD.WIDE.U32 R4, R10, UR15, R4 ;  /* 0x0000000f0a047c25 */ /* 0x000fc8000f8e0004 */
[----:B------:R-:W-:Y:S01]  /*0b50*/  IMAD R11, R11, UR15, R5 ;  /* 0x0000000f0b0b7c24 */ /* 0x000fe2000f8e0205 */
[----:B-1----:R-:W-:Y:S02]  /*0b60*/  SHF.R.U32.HI R0, RZ, 0x2, R2 ;  /* 0x00000002ff007819 */ /* 0x002fe40000011602 */
[----:B------:R-:W-:Y:S02]  /*0b70*/  LOP3.LUT R2, R2, 0x3, RZ, 0xc0, !PT ;  /* 0x0000000302027812 */ /* 0x000fe400078ec0ff */
[----:B---3--:R-:W-:-:S03]  /*0b80*/  LEA R5, P0, R4, R12, 0x1 ;  /* 0x0000000c04057211 */ /* 0x008fc600078008ff */
[----:B------:R-:W-:Y:S01]  /*0b90*/  IMAD.WIDE.U32 R2, R0, R7, R2 ;  /* 0x0000000700027225 */ /* 0x000fe200078e0002 */
[----:B------:R-:W-:Y:S02]  /*0ba0*/  LEA.HI.X R11, R4, R13, R11, 0x1, P0 ;  /* 0x0000000d040b7211 */ /* 0x000fe400000f0c0b */
[----:B------:R-:W-:-:S04]  /*0bb0*/  LEA R4, P0, R2, R5, 0x2 ;  /* 0x0000000502047211 */ /* 0x000fc800078010ff */
[----:B------:R-:W-:-:S03]  /*0bc0*/  LEA.HI.X R5, R2, R11, R3, 0x2, P0 ;  /* 0x0000000b02057211 */ /* 0x000fc600000f1403 */
[----:B------:R-:W-:Y:S02]  /*0bd0*/  IMAD.WIDE.U32 R2, R7, 0x20, R4 ;  /* 0x0000002007027825 */ /* 0x000fe400078e0004 */
[----:B0-----:R-:W-:Y:S04]  /*0be0*/  STG.E desc[UR20][R4.64], R26 ;  /* 0x0000001a04007986 */ /* 0x001fe8000c101914 */
[----:B------:R-:W-:Y:S04]  /*0bf0*/  STG.E desc[UR20][R2.64], R27 ;  /* 0x0000001b02007986 */ /* 0x000fe8000c101914 */
[----:B------:R-:W-:Y:S04]  /*0c00*/  STG.E desc[UR20][R4.64+0x10], R8 ;  /* 0x0000100804007986 */ /* 0x000fe8000c101914 */
[----:B------:R-:W-:Y:S01]  /*0c10*/  STG.E desc[UR20][R2.64+0x10], R9 ;  /* 0x0000100902007986 */ /* 0x000fe2000c101914 */
[----:B------:R-:W-:Y:S05]  /*0c20*/  EXIT ;  /* 0x000000000000794d */ /* 0x000fea0003800000 */
.L_x_4:
[----:B------:R-:W-:-:S00]  /*0c30*/  BRA `(.L_x_4) ;  /* 0xfffffffc00fc7947 */ /* 0x000fc0000383ffff */
[----:B------:R-:W-:-:S00]  /*0c40*/  NOP ;  /* 0x0000000000007918 */ /* 0x000fc00000000000 */
        /* <DEDUP_REMOVED lines=11> */
.L_x_5:


//--------------------- .nv.shared.reserved.0     --------------------------
	.section	.nv.shared.reserved.0,"aw",@nobits
	.weak		__nv_reservedSMEM_offset_0_alias
	.size		__nv_reservedSMEM_offset_0_alias, 0, 64
	.other		__nv_reservedSMEM_offset_0_alias,@"STO_CUDA_RESERVED_SHARED STV_DEFAULT"
__nv_reservedSMEM_offset_0_alias:
	.zero		0
	.zero		64


//--------------------- .nv.constant0._Z15wmmaNaiveKernelPK6__halfS1_PS_mmm --------------------------
	.section	.nv.constant0._Z15wmmaNaiveKernelPK6__halfS1_PS_mmm,"a",@progbits
	.sectionflags	@""
	.align	4
.nv.constant0._Z15wmmaNaiveKernelPK6__halfS1_PS_mmm:
	.zero		944


//--------------------- SYMBOLS --------------------------

	.type		.nv.reservedSmem.offset0,@object
	.size		.nv.reservedSmem.offset0,0x4
